//
// Generated by NVIDIA NVVM Compiler
//
// Compiler Build ID: CL-36424714
// Cuda compilation tools, release 13.0, V13.0.88
// Based on NVVM 20.0.0
//

.version 9.0
.target sm_100
.address_size 64

	// .globl	_Z16compute_additionPiS_S_i

.visible .entry _Z16compute_additionPiS_S_i(
	.param .u64 .ptr .align 1 _Z16compute_additionPiS_S_i_param_0,
	.param .u64 .ptr .align 1 _Z16compute_additionPiS_S_i_param_1,
	.param .u64 .ptr .align 1 _Z16compute_additionPiS_S_i_param_2,
	.param .u32 _Z16compute_additionPiS_S_i_param_3
)
{
	.reg .pred 	%p<10>;
	.reg .b32 	%r<110>;
	.reg .b64 	%rd<40>;

	ld.param.u64 	%rd22, [_Z16compute_additionPiS_S_i_param_0];
	ld.param.u64 	%rd23, [_Z16compute_additionPiS_S_i_param_1];
	ld.param.u64 	%rd24, [_Z16compute_additionPiS_S_i_param_2];
	ld.param.u32 	%r16, [_Z16compute_additionPiS_S_i_param_3];
	cvta.to.global.u64 	%rd1, %rd22;
	cvta.to.global.u64 	%rd2, %rd24;
	cvta.to.global.u64 	%rd3, %rd23;
	setp.lt.s32 	%p1, %r16, 1;
	@%p1 bra 	$L__BB0_13;
	and.b32  	%r1, %r16, 15;
	setp.lt.u32 	%p2, %r16, 16;
	mov.b32 	%r107, 0;
	@%p2 bra 	$L__BB0_4;
	and.b32  	%r107, %r16, 2147483632;
	neg.s32 	%r105, %r107;
	add.s64 	%rd36, %rd3, 32;
	add.s64 	%rd35, %rd2, 32;
	add.s64 	%rd34, %rd1, 32;
$L__BB0_3:
	.pragma "nounroll";
	ld.global.u32 	%r18, [%rd36+-32];
	ld.global.u32 	%r19, [%rd35+-32];
	add.s32 	%r20, %r19, %r18;
	st.global.u32 	[%rd34+-32], %r20;
	ld.global.u32 	%r21, [%rd36+-28];
	ld.global.u32 	%r22, [%rd35+-28];
	add.s32 	%r23, %r22, %r21;
	st.global.u32 	[%rd34+-28], %r23;
	ld.global.u32 	%r24, [%rd36+-24];
	ld.global.u32 	%r25, [%rd35+-24];
	add.s32 	%r26, %r25, %r24;
	st.global.u32 	[%rd34+-24], %r26;
	ld.global.u32 	%r27, [%rd36+-20];
	ld.global.u32 	%r28, [%rd35+-20];
	add.s32 	%r29, %r28, %r27;
	st.global.u32 	[%rd34+-20], %r29;
	ld.global.u32 	%r30, [%rd36+-16];
	ld.global.u32 	%r31, [%rd35+-16];
	add.s32 	%r32, %r31, %r30;
	st.global.u32 	[%rd34+-16], %r32;
	ld.global.u32 	%r33, [%rd36+-12];
	ld.global.u32 	%r34, [%rd35+-12];
	add.s32 	%r35, %r34, %r33;
	st.global.u32 	[%rd34+-12], %r35;
	ld.global.u32 	%r36, [%rd36+-8];
	ld.global.u32 	%r37, [%rd35+-8];
	add.s32 	%r38, %r37, %r36;
	st.global.u32 	[%rd34+-8], %r38;
	ld.global.u32 	%r39, [%rd36+-4];
	ld.global.u32 	%r40, [%rd35+-4];
	add.s32 	%r41, %r40, %r39;
	st.global.u32 	[%rd34+-4], %r41;
	ld.global.u32 	%r42, [%rd36];
	ld.global.u32 	%r43, [%rd35];
	add.s32 	%r44, %r43, %r42;
	st.global.u32 	[%rd34], %r44;
	ld.global.u32 	%r45, [%rd36+4];
	ld.global.u32 	%r46, [%rd35+4];
	add.s32 	%r47, %r46, %r45;
	st.global.u32 	[%rd34+4], %r47;
	ld.global.u32 	%r48, [%rd36+8];
	ld.global.u32 	%r49, [%rd35+8];
	add.s32 	%r50, %r49, %r48;
	st.global.u32 	[%rd34+8], %r50;
	ld.global.u32 	%r51, [%rd36+12];
	ld.global.u32 	%r52, [%rd35+12];
	add.s32 	%r53, %r52, %r51;
	st.global.u32 	[%rd34+12], %r53;
	ld.global.u32 	%r54, [%rd36+16];
	ld.global.u32 	%r55, [%rd35+16];
	add.s32 	%r56, %r55, %r54;
	st.global.u32 	[%rd34+16], %r56;
	ld.global.u32 	%r57, [%rd36+20];
	ld.global.u32 	%r58, [%rd35+20];
	add.s32 	%r59, %r58, %r57;
	st.global.u32 	[%rd34+20], %r59;
	ld.global.u32 	%r60, [%rd36+24];
	ld.global.u32 	%r61, [%rd35+24];
	add.s32 	%r62, %r61, %r60;
	st.global.u32 	[%rd34+24], %r62;
	ld.global.u32 	%r63, [%rd36+28];
	ld.global.u32 	%r64, [%rd35+28];
	add.s32 	%r65, %r64, %r63;
	st.global.u32 	[%rd34+28], %r65;
	add.s32 	%r105, %r105, 16;
	add.s64 	%rd36, %rd36, 64;
	add.s64 	%rd35, %rd35, 64;
	add.s64 	%rd34, %rd34, 64;
	setp.ne.s32 	%p3, %r105, 0;
	@%p3 bra 	$L__BB0_3;
$L__BB0_4:
	setp.eq.s32 	%p4, %r1, 0;
	@%p4 bra 	$L__BB0_13;
	and.b32  	%r7, %r16, 7;
	setp.lt.u32 	%p5, %r1, 8;
	@%p5 bra 	$L__BB0_7;
	mul.wide.u32 	%rd25, %r107, 4;
	add.s64 	%rd26, %rd3, %rd25;
	ld.global.u32 	%r66, [%rd26];
	add.s64 	%rd27, %rd2, %rd25;
	ld.global.u32 	%r67, [%rd27];
	add.s32 	%r68, %r67, %r66;
	add.s64 	%rd28, %rd1, %rd25;
	st.global.u32 	[%rd28], %r68;
	ld.global.u32 	%r69, [%rd26+4];
	ld.global.u32 	%r70, [%rd27+4];
	add.s32 	%r71, %r70, %r69;
	st.global.u32 	[%rd28+4], %r71;
	ld.global.u32 	%r72, [%rd26+8];
	ld.global.u32 	%r73, [%rd27+8];
	add.s32 	%r74, %r73, %r72;
	st.global.u32 	[%rd28+8], %r74;
	ld.global.u32 	%r75, [%rd26+12];
	ld.global.u32 	%r76, [%rd27+12];
	add.s32 	%r77, %r76, %r75;
	st.global.u32 	[%rd28+12], %r77;
	ld.global.u32 	%r78, [%rd26+16];
	ld.global.u32 	%r79, [%rd27+16];
	add.s32 	%r80, %r79, %r78;
	st.global.u32 	[%rd28+16], %r80;
	ld.global.u32 	%r81, [%rd26+20];
	ld.global.u32 	%r82, [%rd27+20];
	add.s32 	%r83, %r82, %r81;
	st.global.u32 	[%rd28+20], %r83;
	ld.global.u32 	%r84, [%rd26+24];
	ld.global.u32 	%r85, [%rd27+24];
	add.s32 	%r86, %r85, %r84;
	st.global.u32 	[%rd28+24], %r86;
	ld.global.u32 	%r87, [%rd26+28];
	ld.global.u32 	%r88, [%rd27+28];
	add.s32 	%r89, %r88, %r87;
	st.global.u32 	[%rd28+28], %r89;
	add.s32 	%r107, %r107, 8;
$L__BB0_7:
	setp.eq.s32 	%p6, %r7, 0;
	@%p6 bra 	$L__BB0_13;
	and.b32  	%r10, %r16, 3;
	setp.lt.u32 	%p7, %r7, 4;
	@%p7 bra 	$L__BB0_10;
	mul.wide.u32 	%rd29, %r107, 4;
	add.s64 	%rd30, %rd3, %rd29;
	ld.global.u32 	%r90, [%rd30];
	add.s64 	%rd31, %rd2, %rd29;
	ld.global.u32 	%r91, [%rd31];
	add.s32 	%r92, %r91, %r90;
	add.s64 	%rd32, %rd1, %rd29;
	st.global.u32 	[%rd32], %r92;
	ld.global.u32 	%r93, [%rd30+4];
	ld.global.u32 	%r94, [%rd31+4];
	add.s32 	%r95, %r94, %r93;
	st.global.u32 	[%rd32+4], %r95;
	ld.global.u32 	%r96, [%rd30+8];
	ld.global.u32 	%r97, [%rd31+8];
	add.s32 	%r98, %r97, %r96;
	st.global.u32 	[%rd32+8], %r98;
	ld.global.u32 	%r99, [%rd30+12];
	ld.global.u32 	%r100, [%rd31+12];
	add.s32 	%r101, %r100, %r99;
	st.global.u32 	[%rd32+12], %r101;
	add.s32 	%r107, %r107, 4;
$L__BB0_10:
	setp.eq.s32 	%p8, %r10, 0;
	@%p8 bra 	$L__BB0_13;
	mul.wide.u32 	%rd33, %r107, 4;
	add.s64 	%rd39, %rd1, %rd33;
	add.s64 	%rd38, %rd2, %rd33;
	add.s64 	%rd37, %rd3, %rd33;
	neg.s32 	%r109, %r10;
$L__BB0_12:
	.pragma "nounroll";
	ld.global.u32 	%r102, [%rd37];
	ld.global.u32 	%r103, [%rd38];
	add.s32 	%r104, %r103, %r102;
	st.global.u32 	[%rd39], %r104;
	add.s64 	%rd39, %rd39, 4;
	add.s64 	%rd38, %rd38, 4;
	add.s64 	%rd37, %rd37, 4;
	add.s32 	%r109, %r109, 1;
	setp.ne.s32 	%p9, %r109, 0;
	@%p9 bra 	$L__BB0_12;
$L__BB0_13:
	ret;

}


// ===== COMPILED SASS (sm_100) =====

	.target	sm_100

	.elftype	@"ET_EXEC"


//--------------------- .note.nv.tkinfo           --------------------------
	.section	.note.nv.tkinfo,"",@"SHT_NOTE"
	.sectionflags	@"SHF_NOTE_NV_TKINFO"
	.tkinfo
        /*0018*/ 	.word	0x00000002
        /*0030*/ 	.string	""
        /*0030*/ 	.string	"ptxas"
        /*0030*/ 	.string	"Cuda compilation tools, release 13.0, V13.0.88"
        /*0030*/ 	.string	"Build cuda_13.0.r13.0/compiler.36424714_0"
        /*0030*/ 	.string	"-arch sm_100 -m 64 "



//--------------------- .note.nv.cuinfo           --------------------------
	.section	.note.nv.cuinfo,"",@"SHT_NOTE"
	.sectionflags	@"SHF_NOTE_NV_CUINFO"
        /*0018*/ 	.short	0x0002
        /*001a*/ 	.short	0x0064
        /*001c*/ 	.short	0x0082
	.zero		2


//--------------------- .nv.info                  --------------------------
	.section	.nv.info,"",@"SHT_CUDA_INFO"
	.align	4


	//----- nvinfo : EIATTR_REGCOUNT
	.align		4
        /*0000*/ 	.byte	0x04, 0x2f
        /*0002*/ 	.short	(.L_1 - .L_0)
	.align		4
.L_0:
        /*0004*/ 	.word	index@(_Z16compute_additionPiS_S_i)
        /*0008*/ 	.word	0x00000014


	//----- nvinfo : EIATTR_FRAME_SIZE
	.align		4
.L_1:
        /*000c*/ 	.byte	0x04, 0x11
        /*000e*/ 	.short	(.L_3 - .L_2)
	.align		4
.L_2:
        /*0010*/ 	.word	index@(_Z16compute_additionPiS_S_i)
        /*0014*/ 	.word	0x00000000


	//----- nvinfo : EIATTR_MIN_STACK_SIZE
	.align		4
.L_3:
        /*0018*/ 	.byte	0x04, 0x12
        /*001a*/ 	.short	(.L_5 - .L_4)
	.align		4
.L_4:
        /*001c*/ 	.word	index@(_Z16compute_additionPiS_S_i)
        /*0020*/ 	.word	0x00000000
.L_5:


//--------------------- .nv.compat                --------------------------
	.section	.nv.compat,"",@"SHT_CUDA_COMPAT_INFO"
	.align	4
        /*0000*/ 	.byte	0x02, 0x09, 0x00, 0x00, 0x02, 0x02, 0x01, 0x00, 0x02, 0x05, 0x05, 0x00, 0x03, 0x07, 0x01, 0x01
        /*0010*/ 	.byte	0x02, 0x03, 0x00, 0x00, 0x02, 0x06, 0x01, 0x00, 0x04, 0x0b, 0x08, 0x00, 0x09, 0x00, 0x00, 0x00
        /*0020*/ 	.byte	0x00, 0x00, 0x00, 0x00


//--------------------- .nv.info._Z16compute_additionPiS_S_i --------------------------
	.section	.nv.info._Z16compute_additionPiS_S_i,"",@"SHT_CUDA_INFO"
	.sectionflags	@""
	.align	4


	//----- nvinfo : EIATTR_CUDA_API_VERSION
	.align		4
        /*0000*/ 	.byte	0x04, 0x37
        /*0002*/ 	.short	(.L_7 - .L_6)
.L_6:
        /*0004*/ 	.word	0x00000082


	//----- nvinfo : EIATTR_KPARAM_INFO
	.align		4
.L_7:
        /*0008*/ 	.byte	0x04, 0x17
        /*000a*/ 	.short	(.L_9 - .L_8)
.L_8:
        /*000c*/ 	.word	0x00000000
        /*0010*/ 	.short	0x0003
        /*0012*/ 	.short	0x0018
        /*0014*/ 	.byte	0x00, 0xf0, 0x11, 0x00


	//----- nvinfo : EIATTR_KPARAM_INFO
	.align		4
.L_9:
        /*0018*/ 	.byte	0x04, 0x17
        /*001a*/ 	.short	(.L_11 - .L_10)
.L_10:
        /*001c*/ 	.word	0x00000000
        /*0020*/ 	.short	0x0002
        /*0022*/ 	.short	0x0010
        /*0024*/ 	.byte	0x00, 0xf5, 0x21, 0x00


	//----- nvinfo : EIATTR_KPARAM_INFO
	.align		4
.L_11:
        /*0028*/ 	.byte	0x04, 0x17
        /*002a*/ 	.short	(.L_13 - .L_12)
.L_12:
        /*002c*/ 	.word	0x00000000
        /*0030*/ 	.short	0x0001
        /*0032*/ 	.short	0x0008
        /*0034*/ 	.byte	0x00, 0xf5, 0x21, 0x00


	//----- nvinfo : EIATTR_KPARAM_INFO
	.align		4
.L_13:
        /*0038*/ 	.byte	0x04, 0x17
        /*003a*/ 	.short	(.L_15 - .L_14)
.L_14:
        /*003c*/ 	.word	0x00000000
        /*0040*/ 	.short	0x0000
        /*0042*/ 	.short	0x0000
        /*0044*/ 	.byte	0x00, 0xf5, 0x21, 0x00


	//----- nvinfo : EIATTR_SPARSE_MMA_MASK
	.align		4
.L_15:
        /*0048*/ 	.byte	0x03, 0x50
        /*004a*/ 	.short	0x0000


	//----- nvinfo : EIATTR_MAXREG_COUNT
	.align		4
        /*004c*/ 	.byte	0x03, 0x1b
        /*004e*/ 	.short	0x00ff


	//----- nvinfo : EIATTR_MERCURY_ISA_VERSION
	.align		4
        /*0050*/ 	.byte	0x03, 0x5f
        /*0052*/ 	.short	0x0101


	//----- nvinfo : EIATTR_VRC_CTA_INIT_COUNT
	.align		4
        /*0054*/ 	.byte	0x02, 0x4a
	.zero		1
	.zero		1


	//----- nvinfo : EIATTR_EXIT_INSTR_OFFSETS
	.align		4
        /*0058*/ 	.byte	0x04, 0x1c
        /*005a*/ 	.short	(.L_17 - .L_16)


	//   ....[0]....
.L_16:
        /*005c*/ 	.word	0x00000030


	//   ....[1]....
        /*0060*/ 	.word	0x00000680


	//   ....[2]....
        /*0064*/ 	.word	0x00000940


	//   ....[3]....
        /*0068*/ 	.word	0x00000b00


	//   ....[4]....
        /*006c*/ 	.word	0x00000ce0


	//----- nvinfo : EIATTR_CBANK_PARAM_SIZE
	.align		4
.L_17:
        /*0070*/ 	.byte	0x03, 0x19
        /*0072*/ 	.short	0x001c


	//----- nvinfo : EIATTR_PARAM_CBANK
	.align		4
        /*0074*/ 	.byte	0x04, 0x0a
        /*0076*/ 	.short	(.L_19 - .L_18)
	.align		4
.L_18:
        /*0078*/ 	.word	index@(.nv.constant0._Z16compute_additionPiS_S_i)
        /*007c*/ 	.short	0x0380
        /*007e*/ 	.short	0x001c


	//----- nvinfo : EIATTR_SW_WAR
	.align		4
.L_19:
        /*0080*/ 	.byte	0x04, 0x36
        /*0082*/ 	.short	(.L_21 - .L_20)
.L_20:
        /*0084*/ 	.word	0x00000008
.L_21:


//--------------------- .nv.callgraph             --------------------------
	.section	.nv.callgraph,"",@"SHT_CUDA_CALLGRAPH"
	.align	4
	.sectionentsize	8
	.align		4
        /*0000*/ 	.word	0x00000000
	.align		4
        /*0004*/ 	.word	0xffffffff
	.align		4
        /*0008*/ 	.word	0x00000000
	.align		4
        /*000c*/ 	.word	0xfffffffe
	.align		4
        /*0010*/ 	.word	0x00000000
	.align		4
        /*0014*/ 	.word	0xfffffffd
	.align		4
        /*0018*/ 	.word	0x00000000
	.align		4
        /*001c*/ 	.word	0xfffffffc


//--------------------- .text._Z16compute_additionPiS_S_i --------------------------
	.section	.text._Z16compute_additionPiS_S_i,"ax",@progbits
	.align	128
        .global         _Z16compute_additionPiS_S_i
        .type           _Z16compute_additionPiS_S_i,@function
        .size           _Z16compute_additionPiS_S_i,(.L_x_6 - _Z16compute_additionPiS_S_i)
        .other          _Z16compute_additionPiS_S_i,@"STO_CUDA_ENTRY STV_DEFAULT"
_Z16compute_additionPiS_S_i:
.text._Z16compute_additionPiS_S_i:
[----:B------:R-:W-:Y:S08]  /*0000*/  LDC R1, c[0x0][0x37c] ;  /* 0x0000df00ff017b82 */ /* 0x000ff00000000800 */
[----:B------:R-:W0:Y:S02]  /*0010*/  LDC R2, c[0x0][0x398] ;  /* 0x0000e600ff027b82 */ /* 0x000e240000000800 */
[----:B0-----:R-:W-:-:S13]  /*0020*/  ISETP.GE.AND P0, PT, R2, 0x1, PT ;  /* 0x000000010200780c */ /* 0x001fda0003f06270 */
[----:B------:R-:W-:Y:S05]  /*0030*/  @!P0 EXIT ;  /* 0x000000000000894d */ /* 0x000fea0003800000 */
[C---:B------:R-:W-:Y:S01]  /*0040*/  ISETP.GE.U32.AND P1, PT, R2.reuse, 0x10, PT ;  /* 0x000000100200780c */ /* 0x040fe20003f26070 */
[----:B------:R-:W0:Y:S01]  /*0050*/  LDCU.64 UR10, c[0x0][0x358] ;  /* 0x00006b00ff0a77ac */ /* 0x000e220008000a00 */
[----:B------:R-:W-:Y:S01]  /*0060*/  LOP3.LUT R12, R2, 0xf, RZ, 0xc0, !PT ;  /* 0x0000000f020c7812 */ /* 0x000fe200078ec0ff */
[----:B------:R-:W-:-:S03]  /*0070*/  IMAD.MOV.U32 R0, RZ, RZ, RZ ;  /* 0x000000ffff007224 */ /* 0x000fc600078e00ff */
[----:B------:R-:W-:-:S07]  /*0080*/  ISETP.NE.AND P0, PT, R12, RZ, PT ;  /* 0x000000ff0c00720c */ /* 0x000fce0003f05270 */
[----:B------:R-:W-:Y:S06]  /*0090*/  @!P1 BRA `(.L_x_0) ;  /* 0x0000000400789947 */ /* 0x000fec0003800000 */
[----:B------:R-:W1:Y:S01]  /*00a0*/  LDCU.128 UR12, c[0x0][0x380] ;  /* 0x00007000ff0c77ac */ /* 0x000e620008000c00 */
[----:B------:R-:W-:Y:S01]  /*00b0*/  LOP3.LUT R0, R2, 0x7ffffff0, RZ, 0xc0, !PT ;  /* 0x7ffffff002007812 */ /* 0x000fe200078ec0ff */
[----:B------:R-:W2:Y:S04]  /*00c0*/  LDCU.64 UR6, c[0x0][0x390] ;  /* 0x00007200ff0677ac */ /* 0x000ea80008000a00 */
[----:B------:R-:W-:Y:S01]  /*00d0*/  IMAD.MOV R3, RZ, RZ, -R0 ;  /* 0x000000ffff037224 */ /* 0x000fe200078e0a00 */
[----:B-1----:R-:W-:Y:S02]  /*00e0*/  UIADD3 UR8, UP0, UPT, UR14, 0x20, URZ ;  /* 0x000000200e087890 */ /* 0x002fe4000ff1e0ff */
[----:B------:R-:W-:Y:S02]  /*00f0*/  UIADD3 UR4, UP2, UPT, UR12, 0x20, URZ ;  /* 0x000000200c047890 */ /* 0x000fe4000ff5e0ff */
[----:B--2---:R-:W-:-:S02]  /*0100*/  UIADD3 UR6, UP1, UPT, UR6, 0x20, URZ ;  /* 0x0000002006067890 */ /* 0x004fc4000ff3e0ff */
[----:B------:R-:W-:Y:S01]  /*0110*/  UIADD3.X UR9, UPT, UPT, URZ, UR15, URZ, UP0, !UPT ;  /* 0x0000000fff097290 */ /* 0x000fe200087fe4ff */
[----:B------:R-:W-:Y:S01]  /*0120*/  MOV R16, UR8 ;  /* 0x0000000800107c02 */ /* 0x000fe20008000f00 */
[----:B------:R-:W-:Y:S01]  /*0130*/  UIADD3.X UR5, UPT, UPT, URZ, UR13, URZ, UP2, !UPT ;  /* 0x0000000dff057290 */ /* 0x000fe200097fe4ff */
[----:B------:R-:W-:Y:S01]  /*0140*/  IMAD.U32 R10, RZ, RZ, UR4 ;  /* 0x00000004ff0a7e24 */ /* 0x000fe2000f8e00ff */
[----:B------:R-:W-:Y:S01]  /*0150*/  UIADD3.X UR7, UPT, UPT, URZ, UR7, URZ, UP1, !UPT ;  /* 0x00000007ff077290 */ /* 0x000fe20008ffe4ff */
[----:B------:R-:W-:Y:S01]  /*0160*/  IMAD.U32 R11, RZ, RZ, UR6 ;  /* 0x00000006ff0b7e24 */ /* 0x000fe2000f8e00ff */
[----:B------:R-:W-:Y:S02]  /*0170*/  MOV R5, UR9 ;  /* 0x0000000900057c02 */ /* 0x000fe40008000f00 */
[----:B------:R-:W-:Y:S02]  /*0180*/  IMAD.U32 R13, RZ, RZ, UR5 ;  /* 0x00000005ff0d7e24 */ /* 0x000fe4000f8e00ff */
[----:B------:R-:W-:-:S07]  /*0190*/  IMAD.U32 R14, RZ, RZ, UR7 ;  /* 0x00000007ff0e7e24 */ /* 0x000fce000f8e00ff */
.L_x_1:
[----:B------:R-:W-:Y:S01]  /*01a0*/  MOV R4, R16 ;  /* 0x0000001000047202 */ /* 0x000fe20000000f00 */
[----:B------:R-:W-:Y:S02]  /*01b0*/  IMAD.MOV.U32 R6, RZ, RZ, R11 ;  /* 0x000000ffff067224 */ /* 0x000fe400078e000b */
[----:B------:R-:W-:Y:S02]  /*01c0*/  IMAD.MOV.U32 R7, RZ, RZ, R14 ;  /* 0x000000ffff077224 */ /* 0x000fe400078e000e */
[----:B0-2---:R-:W2:Y:S04]  /*01d0*/  LDG.E R8, desc[UR10][R4.64+-0x20] ;  /* 0xffffe00a04087981 */ /* 0x005ea8000c1e1900 */
[----:B------:R-:W2:Y:S02]  /*01e0*/  LDG.E R9, desc[UR10][R6.64+-0x20] ;  /* 0xffffe00a06097981 */ /* 0x000ea4000c1e1900 */
[----:B--2---:R-:W-:Y:S01]  /*01f0*/  IADD3 R11, PT, PT, R8, R9, RZ ;  /* 0x00000009080b7210 */ /* 0x004fe20007ffe0ff */
[----:B------:R-:W-:-:S02]  /*0200*/  IMAD.MOV.U32 R8, RZ, RZ, R10 ;  /* 0x000000ffff087224 */ /* 0x000fc400078e000a */
[----:B------:R-:W-:-:S05]  /*0210*/  IMAD.MOV.U32 R9, RZ, RZ, R13 ;  /* 0x000000ffff097224 */ /* 0x000fca00078e000d */
[----:B------:R0:W-:Y:S04]  /*0220*/  STG.E desc[UR10][R8.64+-0x20], R11 ;  /* 0xffffe00b08007986 */ /* 0x0001e8000c10190a */
[----:B------:R-:W2:Y:S04]  /*0230*/  LDG.E R10, desc[UR10][R4.64+-0x1c] ;  /* 0xffffe40a040a7981 */ /* 0x000ea8000c1e1900 */
[----:B------:R-:W2:Y:S02]  /*0240*/  LDG.E R13, desc[UR10][R6.64+-0x1c] ;  /* 0xffffe40a060d7981 */ /* 0x000ea4000c1e1900 */
[----:B--2---:R-:W-:-:S05]  /*0250*/  IADD3 R13, PT, PT, R10, R13, RZ ;  /* 0x0000000d0a0d7210 */ /* 0x004fca0007ffe0ff */
[----:B------:R1:W-:Y:S04]  /*0260*/  STG.E desc[UR10][R8.64+-0x1c], R13 ;  /* 0xffffe40d08007986 */ /* 0x0003e8000c10190a */
[----:B------:R-:W2:Y:S04]  /*0270*/  LDG.E R10, desc[UR10][R4.64+-0x18] ;  /* 0xffffe80a040a7981 */ /* 0x000ea8000c1e1900 */
[----:B------:R-:W2:Y:S02]  /*0280*/  LDG.E R15, desc[UR10][R6.64+-0x18] ;  /* 0xffffe80a060f7981 */ /* 0x000ea4000c1e1900 */
[----:B--2---:R-:W-:-:S05]  /*0290*/  IMAD.IADD R15, R10, 0x1, R15 ;  /* 0x000000010a0f7824 */ /* 0x004fca00078e020f */
[----:B------:R2:W-:Y:S04]  /*02a0*/  STG.E desc[UR10][R8.64+-0x18], R15 ;  /* 0xffffe80f08007986 */ /* 0x0005e8000c10190a */
[----:B------:R-:W3:Y:S04]  /*02b0*/  LDG.E R10, desc[UR10][R4.64+-0x14] ;  /* 0xffffec0a040a7981 */ /* 0x000ee8000c1e1900 */
[----:B------:R-:W3:Y:S02]  /*02c0*/  LDG.E R17, desc[UR10][R6.64+-0x14] ;  /* 0xffffec0a06117981 */ /* 0x000ee4000c1e1900 */
[----:B---3--:R-:W-:-:S05]  /*02d0*/  IMAD.IADD R17, R10, 0x1, R17 ;  /* 0x000000010a117824 */ /* 0x008fca00078e0211 */
[----:B------:R3:W-:Y:S04]  /*02e0*/  STG.E desc[UR10][R8.64+-0x14], R17 ;  /* 0xffffec1108007986 */ /* 0x0007e8000c10190a */
[----:B------:R-:W4:Y:S04]  /*02f0*/  LDG.E R10, desc[UR10][R4.64+-0x10] ;  /* 0xfffff00a040a7981 */ /* 0x000f28000c1e1900 */
[----:B0-----:R-:W4:Y:S02]  /*0300*/  LDG.E R11, desc[UR10][R6.64+-0x10] ;  /* 0xfffff00a060b7981 */ /* 0x001f24000c1e1900 */
[----:B----4-:R-:W-:-:S05]  /*0310*/  IADD3 R11, PT, PT, R10, R11, RZ ;  /* 0x0000000b0a0b7210 */ /* 0x010fca0007ffe0ff */
[----:B------:R0:W-:Y:S04]  /*0320*/  STG.E desc[UR10][R8.64+-0x10], R11 ;  /* 0xfffff00b08007986 */ /* 0x0001e8000c10190a */
[----:B------:R-:W4:Y:S04]  /*0330*/  LDG.E R10, desc[UR10][R4.64+-0xc] ;  /* 0xfffff40a040a7981 */ /* 0x000f28000c1e1900 */
[----:B-1----:R-:W4:Y:S02]  /*0340*/  LDG.E R13, desc[UR10][R6.64+-0xc] ;  /* 0xfffff40a060d7981 */ /* 0x002f24000c1e1900 */
[----:B----4-:R-:W-:-:S05]  /*0350*/  IMAD.IADD R13, R10, 0x1, R13 ;  /* 0x000000010a0d7824 */ /* 0x010fca00078e020d */
[----:B------:R1:W-:Y:S04]  /*0360*/  STG.E desc[UR10][R8.64+-0xc], R13 ;  /* 0xfffff40d08007986 */ /* 0x0003e8000c10190a */
[----:B------:R-:W4:Y:S04]  /*0370*/  LDG.E R10, desc[UR10][R4.64+-0x8] ;  /* 0xfffff80a040a7981 */ /* 0x000f28000c1e1900 */
[----:B--2---:R-:W4:Y:S02]  /*0380*/  LDG.E R15, desc[UR10][R6.64+-0x8] ;  /* 0xfffff80a060f7981 */ /* 0x004f24000c1e1900 */
[----:B----4-:R-:W-:-:S05]  /*0390*/  IMAD.IADD R15, R10, 0x1, R15 ;  /* 0x000000010a0f7824 */ /* 0x010fca00078e020f */
[----:B------:R2:W-:Y:S04]  /*03a0*/  STG.E desc[UR10][R8.64+-0x8], R15 ;  /* 0xfffff80f08007986 */ /* 0x0005e8000c10190a */
[----:B------:R-:W4:Y:S04]  /*03b0*/  LDG.E R10, desc[UR10][R4.64+-0x4] ;  /* 0xfffffc0a040a7981 */ /* 0x000f28000c1e1900 */
[----:B---3--:R-:W4:Y:S02]  /*03c0*/  LDG.E R17, desc[UR10][R6.64+-0x4] ;  /* 0xfffffc0a06117981 */ /* 0x008f24000c1e1900 */
[----:B----4-:R-:W-:-:S05]  /*03d0*/  IADD3 R17, PT, PT, R10, R17, RZ ;  /* 0x000000110a117210 */ /* 0x010fca0007ffe0ff */
[----:B------:R3:W-:Y:S04]  /*03e0*/  STG.E desc[UR10][R8.64+-0x4], R17 ;  /* 0xfffffc1108007986 */ /* 0x0007e8000c10190a */
[----:B------:R-:W4:Y:S04]  /*03f0*/  LDG.E R10, desc[UR10][R4.64] ;  /* 0x0000000a040a7981 */ /* 0x000f28000c1e1900 */
[----:B0-----:R-:W4:Y:S02]  /*0400*/  LDG.E R11, desc[UR10][R6.64] ;  /* 0x0000000a060b7981 */ /* 0x001f24000c1e1900 */
[----:B----4-:R-:W-:-:S05]  /*0410*/  IMAD.IADD R11, R10, 0x1, R11 ;  /* 0x000000010a0b7824 */ /* 0x010fca00078e020b */
[----:B------:R0:W-:Y:S04]  /*0420*/  STG.E desc[UR10][R8.64], R11 ;  /* 0x0000000b08007986 */ /* 0x0001e8000c10190a */
[----:B------:R-:W4:Y:S04]  /*0430*/  LDG.E R10, desc[UR10][R4.64+0x4] ;  /* 0x0000040a040a7981 */ /* 0x000f28000c1e1900 */
[----:B-1----:R-:W4:Y:S02]  /*0440*/  LDG.E R13, desc[UR10][R6.64+0x4] ;  /* 0x0000040a060d7981 */ /* 0x002f24000c1e1900 */
[----:B----4-:R-:W-:-:S05]  /*0450*/  IMAD.IADD R13, R10, 0x1, R13 ;  /* 0x000000010a0d7824 */ /* 0x010fca00078e020d */
[----:B------:R1:W-:Y:S04]  /*0460*/  STG.E desc[UR10][R8.64+0x4], R13 ;  /* 0x0000040d08007986 */ /* 0x0003e8000c10190a */
[----:B------:R-:W4:Y:S04]  /*0470*/  LDG.E R10, desc[UR10][R4.64+0x8] ;  /* 0x0000080a040a7981 */ /* 0x000f28000c1e1900 */
[----:B--2---:R-:W4:Y:S02]  /*0480*/  LDG.E R15, desc[UR10][R6.64+0x8] ;  /* 0x0000080a060f7981 */ /* 0x004f24000c1e1900 */
[----:B----4-:R-:W-:-:S05]  /*0490*/  IADD3 R15, PT, PT, R10, R15, RZ ;  /* 0x0000000f0a0f7210 */ /* 0x010fca0007ffe0ff */
[----:B------:R2:W-:Y:S04]  /*04a0*/  STG.E desc[UR10][R8.64+0x8], R15 ;  /* 0x0000080f08007986 */ /* 0x0005e8000c10190a */
[----:B------:R-:W4:Y:S04]  /*04b0*/  LDG.E R10, desc[UR10][R4.64+0xc] ;  /* 0x00000c0a040a7981 */ /* 0x000f28000c1e1900 */
[----:B---3--:R-:W4:Y:S02]  /*04c0*/  LDG.E R17, desc[UR10][R6.64+0xc] ;  /* 0x00000c0a06117981 */ /* 0x008f24000c1e1900 */
[----:B----4-:R-:W-:-:S05]  /*04d0*/  IMAD.IADD R17, R10, 0x1, R17 ;  /* 0x000000010a117824 */ /* 0x010fca00078e0211 */
        /* <DEDUP_REMOVED lines=10> */
[----:B--2---:R-:W4:Y:S01]  /*0580*/  LDG.E R15, desc[UR10][R6.64+0x18] ;  /* 0x0000180a060f7981 */ /* 0x004f22000c1e1900 */
[----:B------:R-:W-:Y:S02]  /*0590*/  IADD3 R3, PT, PT, R3, 0x10, RZ ;  /* 0x0000001003037810 */ /* 0x000fe40007ffe0ff */
[----:B----4-:R-:W-:-:S05]  /*05a0*/  IADD3 R15, PT, PT, R10, R15, RZ ;  /* 0x0000000f0a0f7210 */ /* 0x010fca0007ffe0ff */
[----:B------:R2:W-:Y:S04]  /*05b0*/  STG.E desc[UR10][R8.64+0x18], R15 ;  /* 0x0000180f08007986 */ /* 0x0005e8000c10190a */
[----:B------:R4:W5:Y:S04]  /*05c0*/  LDG.E R10, desc[UR10][R4.64+0x1c] ;  /* 0x00001c0a040a7981 */ /* 0x000968000c1e1900 */
[----:B---3--:R-:W5:Y:S01]  /*05d0*/  LDG.E R17, desc[UR10][R6.64+0x1c] ;  /* 0x00001c0a06117981 */ /* 0x008f62000c1e1900 */
[----:B------:R-:W-:Y:S02]  /*05e0*/  ISETP.NE.AND P1, PT, R3, RZ, PT ;  /* 0x000000ff0300720c */ /* 0x000fe40003f25270 */
[----:B------:R-:W-:-:S02]  /*05f0*/  IADD3 R16, P2, PT, R4, 0x40, RZ ;  /* 0x0000004004107810 */ /* 0x000fc40007f5e0ff */
[----:B0-----:R-:W-:-:S03]  /*0600*/  IADD3 R11, P3, PT, R6, 0x40, RZ ;  /* 0x00000040060b7810 */ /* 0x001fc60007f7e0ff */
[----:B----4-:R-:W-:Y:S01]  /*0610*/  IMAD.X R5, RZ, RZ, R5, P2 ;  /* 0x000000ffff057224 */ /* 0x010fe200010e0605 */
[----:B------:R-:W-:Y:S01]  /*0620*/  IADD3.X R14, PT, PT, RZ, R7, RZ, P3, !PT ;  /* 0x00000007ff0e7210 */ /* 0x000fe20001ffe4ff */
[----:B-----5:R-:W-:Y:S01]  /*0630*/  IMAD.IADD R17, R10, 0x1, R17 ;  /* 0x000000010a117824 */ /* 0x020fe200078e0211 */
[----:B------:R-:W-:-:S04]  /*0640*/  IADD3 R10, P4, PT, R8, 0x40, RZ ;  /* 0x00000040080a7810 */ /* 0x000fc80007f9e0ff */
[----:B------:R2:W-:Y:S01]  /*0650*/  STG.E desc[UR10][R8.64+0x1c], R17 ;  /* 0x00001c1108007986 */ /* 0x0005e2000c10190a */
[----:B-1----:R-:W-:Y:S01]  /*0660*/  IMAD.X R13, RZ, RZ, R9, P4 ;  /* 0x000000ffff0d7224 */ /* 0x002fe200020e0609 */
[----:B------:R-:W-:Y:S07]  /*0670*/  @P1 BRA `(.L_x_1) ;  /* 0xfffffff800c81947 */ /* 0x000fee000383ffff */
.L_x_0:
[----:B0-----:R-:W-:Y:S05]  /*0680*/  @!P0 EXIT ;  /* 0x000000000000894d */ /* 0x001fea0003800000 */
[----:B------:R-:W-:Y:S02]  /*0690*/  ISETP.GE.U32.AND P0, PT, R12, 0x8, PT ;  /* 0x000000080c00780c */ /* 0x000fe40003f06070 */
[----:B------:R-:W-:-:S04]  /*06a0*/  LOP3.LUT R14, R2, 0x7, RZ, 0xc0, !PT ;  /* 0x00000007020e7812 */ /* 0x000fc800078ec0ff */
[----:B------:R-:W-:-:S07]  /*06b0*/  ISETP.NE.AND P1, PT, R14, RZ, PT ;  /* 0x000000ff0e00720c */ /* 0x000fce0003f25270 */
[----:B------:R-:W-:Y:S06]  /*06c0*/  @!P0 BRA `(.L_x_2) ;  /* 0x00000000009c8947 */ /* 0x000fec0003800000 */
[----:B------:R-:W0:Y:S08]  /*06d0*/  LDC.64 R4, c[0x0][0x388] ;  /* 0x0000e200ff047b82 */ /* 0x000e300000000a00 */
[----:B------:R-:W1:Y:S08]  /*06e0*/  LDC.64 R6, c[0x0][0x390] ;  /* 0x0000e400ff067b82 */ /* 0x000e700000000a00 */
[----:B--2---:R-:W2:Y:S01]  /*06f0*/  LDC.64 R8, c[0x0][0x380] ;  /* 0x0000e000ff087b82 */ /* 0x004ea20000000a00 */
[----:B0-----:R-:W-:-:S05]  /*0700*/  IMAD.WIDE.U32 R4, R0, 0x4, R4 ;  /* 0x0000000400047825 */ /* 0x001fca00078e0004 */
[----:B------:R-:W3:Y:S01]  /*0710*/  LDG.E R3, desc[UR10][R4.64] ;  /* 0x0000000a04037981 */ /* 0x000ee2000c1e1900 */
[----:B-1----:R-:W-:-:S05]  /*0720*/  IMAD.WIDE.U32 R6, R0, 0x4, R6 ;  /* 0x0000000400067825 */ /* 0x002fca00078e0006 */
[----:B------:R-:W3:Y:S01]  /*0730*/  LDG.E R10, desc[UR10][R6.64] ;  /* 0x0000000a060a7981 */ /* 0x000ee2000c1e1900 */
[----:B--2---:R-:W-:Y:S01]  /*0740*/  IMAD.WIDE.U32 R8, R0, 0x4, R8 ;  /* 0x0000000400087825 */ /* 0x004fe200078e0008 */
[----:B---3--:R-:W-:-:S05]  /*0750*/  IADD3 R3, PT, PT, R3, R10, RZ ;  /* 0x0000000a03037210 */ /* 0x008fca0007ffe0ff */
[----:B------:R0:W-:Y:S04]  /*0760*/  STG.E desc[UR10][R8.64], R3 ;  /* 0x0000000308007986 */ /* 0x0001e8000c10190a */
[----:B------:R-:W2:Y:S04]  /*0770*/  LDG.E R10, desc[UR10][R4.64+0x4] ;  /* 0x0000040a040a7981 */ /* 0x000ea8000c1e1900 */
[----:B------:R-:W2:Y:S02]  /*0780*/  LDG.E R11, desc[UR10][R6.64+0x4] ;  /* 0x0000040a060b7981 */ /* 0x000ea4000c1e1900 */
[----:B--2---:R-:W-:-:S05]  /*0790*/  IMAD.IADD R11, R10, 0x1, R11 ;  /* 0x000000010a0b7824 */ /* 0x004fca00078e020b */
[----:B------:R1:W-:Y:S04]  /*07a0*/  STG.E desc[UR10][R8.64+0x4], R11 ;  /* 0x0000040b08007986 */ /* 0x0003e8000c10190a */
[----:B------:R-:W2:Y:S04]  /*07b0*/  LDG.E R10, desc[UR10][R4.64+0x8] ;  /* 0x0000080a040a7981 */ /* 0x000ea8000c1e1900 */
[----:B------:R-:W2:Y:S02]  /*07c0*/  LDG.E R13, desc[UR10][R6.64+0x8] ;  /* 0x0000080a060d7981 */ /* 0x000ea4000c1e1900 */
[----:B--2---:R-:W-:-:S05]  /*07d0*/  IADD3 R13, PT, PT, R10, R13, RZ ;  /* 0x0000000d0a0d7210 */ /* 0x004fca0007ffe0ff */
[----:B------:R2:W-:Y:S04]  /*07e0*/  STG.E desc[UR10][R8.64+0x8], R13 ;  /* 0x0000080d08007986 */ /* 0x0005e8000c10190a */
[----:B------:R-:W3:Y:S04]  /*07f0*/  LDG.E R10, desc[UR10][R4.64+0xc] ;  /* 0x00000c0a040a7981 */ /* 0x000ee8000c1e1900 */
[----:B------:R-:W3:Y:S02]  /*0800*/  LDG.E R15, desc[UR10][R6.64+0xc] ;  /* 0x00000c0a060f7981 */ /* 0x000ee4000c1e1900 */
[----:B---3--:R-:W-:-:S05]  /*0810*/  IMAD.IADD R15, R10, 0x1, R15 ;  /* 0x000000010a0f7824 */ /* 0x008fca00078e020f */
[----:B------:R3:W-:Y:S04]  /*0820*/  STG.E desc[UR10][R8.64+0xc], R15 ;  /* 0x00000c0f08007986 */ /* 0x0007e8000c10190a */
[----:B0-----:R-:W4:Y:S04]  /*0830*/  LDG.E R3, desc[UR10][R4.64+0x10] ;  /* 0x0000100a04037981 */ /* 0x001f28000c1e1900 */
[----:B------:R-:W4:Y:S02]  /*0840*/  LDG.E R10, desc[UR10][R6.64+0x10] ;  /* 0x0000100a060a7981 */ /* 0x000f24000c1e1900 */
        /* <DEDUP_REMOVED lines=10> */
[----:B------:R-:W2:Y:S04]  /*08f0*/  LDG.E R10, desc[UR10][R4.64+0x1c] ;  /* 0x00001c0a040a7981 */ /* 0x000ea8000c1e1900 */
[----:B---3--:R-:W2:Y:S01]  /*0900*/  LDG.E R15, desc[UR10][R6.64+0x1c] ;  /* 0x00001c0a060f7981 */ /* 0x008ea2000c1e1900 */
[----:B------:R-:W-:Y:S01]  /*0910*/  IADD3 R0, PT, PT, R0, 0x8, RZ ;  /* 0x0000000800007810 */ /* 0x000fe20007ffe0ff */
[----:B--2---:R-:W-:-:S05]  /*0920*/  IMAD.IADD R15, R10, 0x1, R15 ;  /* 0x000000010a0f7824 */ /* 0x004fca00078e020f */
[----:B------:R0:W-:Y:S02]  /*0930*/  STG.E desc[UR10][R8.64+0x1c], R15 ;  /* 0x00001c0f08007986 */ /* 0x0001e4000c10190a */
.L_x_2:
[----:B------:R-:W-:Y:S05]  /*0940*/  @!P1 EXIT ;  /* 0x000000000000994d */ /* 0x000fea0003800000 */
[----:B------:R-:W-:Y:S02]  /*0950*/  ISETP.GE.U32.AND P0, PT, R14, 0x4, PT ;  /* 0x000000040e00780c */ /* 0x000fe40003f06070 */
[----:B------:R-:W-:-:S04]  /*0960*/  LOP3.LUT R2, R2, 0x3, RZ, 0xc0, !PT ;  /* 0x0000000302027812 */ /* 0x000fc800078ec0ff */
[----:B------:R-:W-:-:S07]  /*0970*/  ISETP.NE.AND P1, PT, R2, RZ, PT ;  /* 0x000000ff0200720c */ /* 0x000fce0003f25270 */
[----:B------:R-:W-:Y:S06]  /*0980*/  @!P0 BRA `(.L_x_3) ;  /* 0x00000000005c8947 */ /* 0x000fec0003800000 */
[----:B------:R-:W1:Y:S08]  /*0990*/  LDC.64 R4, c[0x0][0x388] ;  /* 0x0000e200ff047b82 */ /* 0x000e700000000a00 */
[----:B------:R-:W3:Y:S08]  /*09a0*/  LDC.64 R6, c[0x0][0x390] ;  /* 0x0000e400ff067b82 */ /* 0x000ef00000000a00 */
[----:B0-2---:R-:W0:Y:S01]  /*09b0*/  LDC.64 R8, c[0x0][0x380] ;  /* 0x0000e000ff087b82 */ /* 0x005e220000000a00 */
[----:B-1----:R-:W-:-:S05]  /*09c0*/  IMAD.WIDE.U32 R4, R0, 0x4, R4 ;  /* 0x0000000400047825 */ /* 0x002fca00078e0004 */
[----:B------:R-:W2:Y:S01]  /*09d0*/  LDG.E R3, desc[UR10][R4.64] ;  /* 0x0000000a04037981 */ /* 0x000ea2000c1e1900 */
[----:B---3--:R-:W-:-:S05]  /*09e0*/  IMAD.WIDE.U32 R6, R0, 0x4, R6 ;  /* 0x0000000400067825 */ /* 0x008fca00078e0006 */
[----:B------:R-:W2:Y:S01]  /*09f0*/  LDG.E R10, desc[UR10][R6.64] ;  /* 0x0000000a060a7981 */ /* 0x000ea2000c1e1900 */
[----:B0-----:R-:W-:-:S04]  /*0a00*/  IMAD.WIDE.U32 R8, R0, 0x4, R8 ;  /* 0x0000000400087825 */ /* 0x001fc800078e0008 */
[----:B--2---:R-:W-:-:S05]  /*0a10*/  IMAD.IADD R3, R3, 0x1, R10 ;  /* 0x0000000103037824 */ /* 0x004fca00078e020a */
        /* <DEDUP_REMOVED lines=9> */
[----:B------:R-:W2:Y:S04]  /*0ab0*/  LDG.E R10, desc[UR10][R4.64+0xc] ;  /* 0x00000c0a040a7981 */ /* 0x000ea8000c1e1900 */
[----:B------:R-:W2:Y:S01]  /*0ac0*/  LDG.E R15, desc[UR10][R6.64+0xc] ;  /* 0x00000c0a060f7981 */ /* 0x000ea2000c1e1900 */
[----:B------:R-:W-:Y:S01]  /*0ad0*/  VIADD R0, R0, 0x4 ;  /* 0x0000000400007836 */ /* 0x000fe20000000000 */
[----:B--2---:R-:W-:-:S05]  /*0ae0*/  IADD3 R15, PT, PT, R10, R15, RZ ;  /* 0x0000000f0a0f7210 */ /* 0x004fca0007ffe0ff */
[----:B------:R1:W-:Y:S02]  /*0af0*/  STG.E desc[UR10][R8.64+0xc], R15 ;  /* 0x00000c0f08007986 */ /* 0x0003e4000c10190a */
.L_x_3:
[----:B------:R-:W-:Y:S05]  /*0b00*/  @!P1 EXIT ;  /* 0x000000000000994d */ /* 0x000fea0003800000 */
[----:B------:R-:W3:Y:S08]  /*0b10*/  LDC.64 R4, c[0x0][0x380] ;  /* 0x0000e000ff047b82 */ /* 0x000ef00000000a00 */
[----:B------:R-:W4:Y:S08]  /*0b20*/  LDC.64 R6, c[0x0][0x390] ;  /* 0x0000e400ff067b82 */ /* 0x000f300000000a00 */
[----:B012---:R-:W0:Y:S01]  /*0b30*/  LDC.64 R8, c[0x0][0x388] ;  /* 0x0000e200ff087b82 */ /* 0x007e220000000a00 */
[----:B---3--:R-:W-:-:S04]  /*0b40*/  IMAD.WIDE.U32 R4, R0, 0x4, R4 ;  /* 0x0000000400047825 */ /* 0x008fc800078e0004 */
[----:B------:R-:W-:Y:S01]  /*0b50*/  IMAD.MOV.U32 R13, RZ, RZ, R5 ;  /* 0x000000ffff0d7224 */ /* 0x000fe200078e0005 */
[----:B------:R-:W-:Y:S01]  /*0b60*/  MOV R10, R4 ;  /* 0x00000004000a7202 */ /* 0x000fe20000000f00 */
[----:B----4-:R-:W-:-:S05]  /*0b70*/  IMAD.WIDE.U32 R6, R0, 0x4, R6 ;  /* 0x0000000400067825 */ /* 0x010fca00078e0006 */
[----:B------:R-:W-:Y:S01]  /*0b80*/  MOV R11, R7 ;  /* 0x00000007000b7202 */ /* 0x000fe20000000f00 */
[----:B0-----:R-:W-:-:S04]  /*0b90*/  IMAD.WIDE.U32 R8, R0, 0x4, R8 ;  /* 0x0000000400087825 */ /* 0x001fc800078e0008 */
[----:B------:R-:W-:-:S07]  /*0ba0*/  IMAD.MOV R0, RZ, RZ, -R2 ;  /* 0x000000ffff007224 */ /* 0x000fce00078e0a02 */
.L_x_4:
[----:B0-----:R-:W-:Y:S01]  /*0bb0*/  MOV R2, R8 ;  /* 0x0000000800027202 */ /* 0x001fe20000000f00 */
[----:B------:R-:W-:Y:S01]  /*0bc0*/  IMAD.MOV.U32 R5, RZ, RZ, R11 ;  /* 0x000000ffff057224 */ /* 0x000fe200078e000b */
[----:B------:R-:W-:Y:S01]  /*0bd0*/  MOV R4, R6 ;  /* 0x0000000600047202 */ /* 0x000fe20000000f00 */
[----:B------:R-:W-:-:S04]  /*0be0*/  IMAD.MOV.U32 R3, RZ, RZ, R9 ;  /* 0x000000ffff037224 */ /* 0x000fc800078e0009 */
[----:B------:R-:W2:Y:S04]  /*0bf0*/  LDG.E R5, desc[UR10][R4.64] ;  /* 0x0000000a04057981 */ /* 0x000ea8000c1e1900 */
[----:B------:R0:W2:Y:S01]  /*0c00*/  LDG.E R2, desc[UR10][R2.64] ;  /* 0x0000000a02027981 */ /* 0x0000a2000c1e1900 */
[----:B------:R-:W-:-:S05]  /*0c10*/  VIADD R0, R0, 0x1 ;  /* 0x0000000100007836 */ /* 0x000fca0000000000 */
[----:B------:R-:W-:Y:S02]  /*0c20*/  ISETP.NE.AND P0, PT, R0, RZ, PT ;  /* 0x000000ff0000720c */ /* 0x000fe40003f05270 */
[----:B0-----:R-:W-:Y:S02]  /*0c30*/  MOV R3, R13 ;  /* 0x0000000d00037202 */ /* 0x001fe40000000f00 */
[----:B------:R-:W-:Y:S02]  /*0c40*/  IADD3 R6, P2, PT, R6, 0x4, RZ ;  /* 0x0000000406067810 */ /* 0x000fe40007f5e0ff */
[----:B------:R-:W-:-:S03]  /*0c50*/  IADD3 R8, P3, PT, R8, 0x4, RZ ;  /* 0x0000000408087810 */ /* 0x000fc60007f7e0ff */
[----:B------:R-:W-:Y:S01]  /*0c60*/  IMAD.X R11, RZ, RZ, R11, P2 ;  /* 0x000000ffff0b7224 */ /* 0x000fe200010e060b */
[----:B------:R-:W-:Y:S02]  /*0c70*/  IADD3.X R9, PT, PT, RZ, R9, RZ, P3, !PT ;  /* 0x00000009ff097210 */ /* 0x000fe40001ffe4ff */
[----:B--2---:R-:W-:Y:S01]  /*0c80*/  IADD3 R7, PT, PT, R2, R5, RZ ;  /* 0x0000000502077210 */ /* 0x004fe20007ffe0ff */
[----:B------:R-:W-:Y:S01]  /*0c90*/  IMAD.MOV.U32 R2, RZ, RZ, R10 ;  /* 0x000000ffff027224 */ /* 0x000fe200078e000a */
[----:B------:R-:W-:-:S04]  /*0ca0*/  IADD3 R10, P1, PT, R10, 0x4, RZ ;  /* 0x000000040a0a7810 */ /* 0x000fc80007f3e0ff */
[----:B------:R0:W-:Y:S01]  /*0cb0*/  STG.E desc[UR10][R2.64], R7 ;  /* 0x0000000702007986 */ /* 0x0001e2000c10190a */
[----:B------:R-:W-:Y:S01]  /*0cc0*/  IADD3.X R13, PT, PT, RZ, R13, RZ, P1, !PT ;  /* 0x0000000dff0d7210 */ /* 0x000fe20000ffe4ff */
[----:B------:R-:W-:Y:S07]  /*0cd0*/  @P0 BRA `(.L_x_4) ;  /* 0xfffffffc00b40947 */ /* 0x000fee000383ffff */
[----:B------:R-:W-:Y:S05]  /*0ce0*/  EXIT ;  /* 0x000000000000794d */ /* 0x000fea0003800000 */
.L_x_5:
[----:B------:R-:W-:-:S00]  /*0cf0*/  BRA `(.L_x_5) ;  /* 0xfffffffc00fc7947 */ /* 0x000fc0000383ffff */
[----:B------:R-:W-:-:S00]  /*0d00*/  NOP ;  /* 0x0000000000007918 */ /* 0x000fc00000000000 */
[----:B------:R-:W-:-:S00]  /*0d10*/  NOP ;  /* 0x0000000000007918 */ /* 0x000fc00000000000 */
[----:B------:R-:W-:-:S00]  /*0d20*/  NOP ;  /* 0x0000000000007918 */ /* 0x000fc00000000000 */
[----:B------:R-:W-:-:S00]  /*0d30*/  NOP ;  /* 0x0000000000007918 */ /* 0x000fc00000000000 */
[----:B------:R-:W-:-:S00]  /*0d40*/  NOP ;  /* 0x0000000000007918 */ /* 0x000fc00000000000 */
[----:B------:R-:W-:-:S00]  /*0d50*/  NOP ;  /* 0x0000000000007918 */ /* 0x000fc00000000000 */
[----:B------:R-:W-:-:S00]  /*0d60*/  NOP ;  /* 0x0000000000007918 */ /* 0x000fc00000000000 */
[----:B------:R-:W-:-:S00]  /*0d70*/  NOP ;  /* 0x0000000000007918 */ /* 0x000fc00000000000 */
.L_x_6:


//--------------------- .nv.shared.reserved.0     --------------------------
	.section	.nv.shared.reserved.0,"aw",@nobits
	.weak		__nv_reservedSMEM_offset_0_alias
	.size		__nv_reservedSMEM_offset_0_alias, 0, 64
	.other		__nv_reservedSMEM_offset_0_alias,@"STO_CUDA_RESERVED_SHARED STV_DEFAULT"
__nv_reservedSMEM_offset_0_alias:
	.zero		0
	.zero		64


//--------------------- .nv.constant0._Z16compute_additionPiS_S_i --------------------------
	.section	.nv.constant0._Z16compute_additionPiS_S_i,"a",@progbits
	.sectionflags	@""
	.align	4
.nv.constant0._Z16compute_additionPiS_S_i:
	.zero		924


//--------------------- SYMBOLS --------------------------

	.type		.nv.reservedSmem.offset0,@object
	.size		.nv.reservedSmem.offset0,0x4
